//
// Generated by NVIDIA NVVM Compiler
//
// Compiler Build ID: CL-36424714
// Cuda compilation tools, release 13.0, V13.0.88
// Based on NVVM 20.0.0
//

.version 9.0
.target sm_100
.address_size 64

	// .globl	_Z7kernel1Pll

.visible .entry _Z7kernel1Pll(
	.param .u64 .ptr .align 1 _Z7kernel1Pll_param_0,
	.param .u64 _Z7kernel1Pll_param_1
)
{
	.reg .pred 	%p<2>;
	.reg .b32 	%r<5>;
	.reg .b64 	%rd<8>;

	ld.param.u64 	%rd1, [_Z7kernel1Pll_param_0];
	ld.param.u64 	%rd2, [_Z7kernel1Pll_param_1];
	setp.eq.s64 	%p1, %rd2, 0;
	@%p1 bra 	$L__BB0_2;
	cvta.to.global.u64 	%rd3, %rd1;
	mov.u32 	%r1, %ntid.x;
	mov.u32 	%r2, %ctaid.x;
	mov.u32 	%r3, %tid.x;
	mad.lo.s32 	%r4, %r2, %r1, %r3;
	mul.wide.s32 	%rd4, %r4, 8;
	add.s64 	%rd5, %rd3, %rd4;
	ld.global.u64 	%rd6, [%rd5];
	add.s64 	%rd7, %rd6, %rd2;
	st.global.u64 	[%rd5], %rd7;
$L__BB0_2:
	ret;

}
	// .globl	_Z7kernel2Pll
.visible .entry _Z7kernel2Pll(
	.param .u64 .ptr .align 1 _Z7kernel2Pll_param_0,
	.param .u64 _Z7kernel2Pll_param_1
)
{
	.reg .pred 	%p<2>;
	.reg .b32 	%r<5>;
	.reg .b64 	%rd<9>;

	ld.param.u64 	%rd1, [_Z7kernel2Pll_param_0];
	ld.param.u64 	%rd2, [_Z7kernel2Pll_param_1];
	setp.eq.s64 	%p1, %rd2, 0;
	@%p1 bra 	$L__BB1_2;
	cvta.to.global.u64 	%rd3, %rd1;
	mov.u32 	%r1, %ntid.x;
	mov.u32 	%r2, %ctaid.x;
	mov.u32 	%r3, %tid.x;
	mad.lo.s32 	%r4, %r2, %r1, %r3;
	mul.wide.s32 	%rd4, %r4, 8;
	add.s64 	%rd5, %rd3, %rd4;
	ld.global.u64 	%rd6, [%rd5];
	shl.b64 	%rd7, %rd2, 1;
	add.s64 	%rd8, %rd6, %rd7;
	st.global.u64 	[%rd5], %rd8;
$L__BB1_2:
	ret;

}
	// .globl	_Z7kernel3Pll
.visible .entry _Z7kernel3Pll(
	.param .u64 .ptr .align 1 _Z7kernel3Pll_param_0,
	.param .u64 _Z7kernel3Pll_param_1
)
{
	.reg .pred 	%p<2>;
	.reg .b32 	%r<5>;
	.reg .b64 	%rd<8>;

	ld.param.u64 	%rd1, [_Z7kernel3Pll_param_0];
	ld.param.u64 	%rd2, [_Z7kernel3Pll_param_1];
	setp.eq.s64 	%p1, %rd2, 0;
	@%p1 bra 	$L__BB2_2;
	cvta.to.global.u64 	%rd3, %rd1;
	mov.u32 	%r1, %ntid.x;
	mov.u32 	%r2, %ctaid.x;
	mov.u32 	%r3, %tid.x;
	mad.lo.s32 	%r4, %r2, %r1, %r3;
	mul.wide.s32 	%rd4, %r4, 8;
	add.s64 	%rd5, %rd3, %rd4;
	ld.global.u64 	%rd6, [%rd5];
	sub.s64 	%rd7, %rd6, %rd2;
	st.global.u64 	[%rd5], %rd7;
$L__BB2_2:
	ret;

}
	// .globl	_Z13invert_kernelPhm
.visible .entry _Z13invert_kernelPhm(
	.param .u64 .ptr .align 1 _Z13invert_kernelPhm_param_0,
	.param .u64 _Z13invert_kernelPhm_param_1
)
{
	.reg .pred 	%p<2>;
	.reg .b16 	%rs<3>;
	.reg .b32 	%r<5>;
	.reg .b64 	%rd<6>;

	ld.param.u64 	%rd2, [_Z13invert_kernelPhm_param_0];
	ld.param.u64 	%rd3, [_Z13invert_kernelPhm_param_1];
	mov.u32 	%r1, %ctaid.x;
	mov.u32 	%r2, %ntid.x;
	mov.u32 	%r3, %tid.x;
	mad.lo.s32 	%r4, %r1, %r2, %r3;
	cvt.u64.u32 	%rd1, %r4;
	setp.le.u64 	%p1, %rd3, %rd1;
	@%p1 bra 	$L__BB3_2;
	cvta.to.global.u64 	%rd4, %rd2;
	add.s64 	%rd5, %rd4, %rd1;
	ld.global.u8 	%rs1, [%rd5];
	not.b16 	%rs2, %rs1;
	st.global.u8 	[%rd5], %rs2;
$L__BB3_2:
	ret;

}
	// .globl	_Z12sampleKernelyP6float4ii
.visible .entry _Z12sampleKernelyP6float4ii(
	.param .u64 _Z12sampleKernelyP6float4ii_param_0,
	.param .u64 .ptr .align 1 _Z12sampleKernelyP6float4ii_param_1,
	.param .u32 _Z12sampleKernelyP6float4ii_param_2,
	.param .u32 _Z12sampleKernelyP6float4ii_param_3
)
{
	.reg .pred 	%p<4>;
	.reg .b32 	%r<14>;
	.reg .b32 	%f<9>;
	.reg .b64 	%rd<6>;

	ld.param.u64 	%rd1, [_Z12sampleKernelyP6float4ii_param_0];
	ld.param.u64 	%rd2, [_Z12sampleKernelyP6float4ii_param_1];
	ld.param.u32 	%r3, [_Z12sampleKernelyP6float4ii_param_2];
	ld.param.u32 	%r4, [_Z12sampleKernelyP6float4ii_param_3];
	mov.u32 	%r6, %ctaid.x;
	mov.u32 	%r7, %ntid.x;
	mov.u32 	%r8, %tid.x;
	mad.lo.s32 	%r1, %r6, %r7, %r8;
	mov.u32 	%r9, %ctaid.y;
	mov.u32 	%r10, %ntid.y;
	mov.u32 	%r11, %tid.y;
	mad.lo.s32 	%r12, %r9, %r10, %r11;
	setp.ge.s32 	%p1, %r1, %r3;
	setp.ge.s32 	%p2, %r12, %r4;
	or.pred  	%p3, %p1, %p2;
	@%p3 bra 	$L__BB4_2;
	cvta.to.global.u64 	%rd3, %rd2;
	cvt.rn.f32.s32 	%f1, %r1;
	add.f32 	%f2, %f1, 0f3F000000;
	cvt.rn.f32.u32 	%f3, %r12;
	add.f32 	%f4, %f3, 0f3F000000;
	tex.2d.v4.f32.f32 	{%f5, %f6, %f7, %f8}, [%rd1, {%f2, %f4}];
	mad.lo.s32 	%r13, %r3, %r12, %r1;
	mul.wide.s32 	%rd4, %r13, 16;
	add.s64 	%rd5, %rd3, %rd4;
	st.global.v4.f32 	[%rd5], {%f5, %f6, %f7, %f8};
$L__BB4_2:
	ret;

}


// ===== COMPILED SASS (sm_100) =====

	.target	sm_100

	.elftype	@"ET_EXEC"


//--------------------- .note.nv.tkinfo           --------------------------
	.section	.note.nv.tkinfo,"",@"SHT_NOTE"
	.sectionflags	@"SHF_NOTE_NV_TKINFO"
	.tkinfo
        /*0018*/ 	.word	0x00000002
        /*0030*/ 	.string	""
        /*0030*/ 	.string	"ptxas"
        /*0030*/ 	.string	"Cuda compilation tools, release 13.0, V13.0.88"
        /*0030*/ 	.string	"Build cuda_13.0.r13.0/compiler.36424714_0"
        /*0030*/ 	.string	"-arch sm_100 -m 64 "



//--------------------- .note.nv.cuinfo           --------------------------
	.section	.note.nv.cuinfo,"",@"SHT_NOTE"
	.sectionflags	@"SHF_NOTE_NV_CUINFO"
        /*0018*/ 	.short	0x0002
        /*001a*/ 	.short	0x0064
        /*001c*/ 	.short	0x0082
	.zero		2


//--------------------- .nv.info                  --------------------------
	.section	.nv.info,"",@"SHT_CUDA_INFO"
	.align	4


	//----- nvinfo : EIATTR_REGCOUNT
	.align		4
        /*0000*/ 	.byte	0x04, 0x2f
        /*0002*/ 	.short	(.L_1 - .L_0)
	.align		4
.L_0:
        /*0004*/ 	.word	index@(_Z7kernel1Pll)
        /*0008*/ 	.word	0x00000008


	//----- nvinfo : EIATTR_FRAME_SIZE
	.align		4
.L_1:
        /*000c*/ 	.byte	0x04, 0x11
        /*000e*/ 	.short	(.L_3 - .L_2)
	.align		4
.L_2:
        /*0010*/ 	.word	index@(_Z7kernel1Pll)
        /*0014*/ 	.word	0x00000000


	//----- nvinfo : EIATTR_REGCOUNT
	.align		4
.L_3:
        /*0018*/ 	.byte	0x04, 0x2f
        /*001a*/ 	.short	(.L_5 - .L_4)
	.align		4
.L_4:
        /*001c*/ 	.word	index@(_Z7kernel2Pll)
        /*0020*/ 	.word	0x0000000a


	//----- nvinfo : EIATTR_FRAME_SIZE
	.align		4
.L_5:
        /*0024*/ 	.byte	0x04, 0x11
        /*0026*/ 	.short	(.L_7 - .L_6)
	.align		4
.L_6:
        /*0028*/ 	.word	index@(_Z7kernel2Pll)
        /*002c*/ 	.word	0x00000000


	//----- nvinfo : EIATTR_REGCOUNT
	.align		4
.L_7:
        /*0030*/ 	.byte	0x04, 0x2f
        /*0032*/ 	.short	(.L_9 - .L_8)
	.align		4
.L_8:
        /*0034*/ 	.word	index@(_Z7kernel3Pll)
        /*0038*/ 	.word	0x00000008


	//----- nvinfo : EIATTR_FRAME_SIZE
	.align		4
.L_9:
        /*003c*/ 	.byte	0x04, 0x11
        /*003e*/ 	.short	(.L_11 - .L_10)
	.align		4
.L_10:
        /*0040*/ 	.word	index@(_Z7kernel3Pll)
        /*0044*/ 	.word	0x00000000


	//----- nvinfo : EIATTR_REGCOUNT
	.align		4
.L_11:
        /*0048*/ 	.byte	0x04, 0x2f
        /*004a*/ 	.short	(.L_13 - .L_12)
	.align		4
.L_12:
        /*004c*/ 	.word	index@(_Z13invert_kernelPhm)
        /*0050*/ 	.word	0x00000008


	//----- nvinfo : EIATTR_FRAME_SIZE
	.align		4
.L_13:
        /*0054*/ 	.byte	0x04, 0x11
        /*0056*/ 	.short	(.L_15 - .L_14)
	.align		4
.L_14:
        /*0058*/ 	.word	index@(_Z13invert_kernelPhm)
        /*005c*/ 	.word	0x00000000


	//----- nvinfo : EIATTR_REGCOUNT
	.align		4
.L_15:
        /*0060*/ 	.byte	0x04, 0x2f
        /*0062*/ 	.short	(.L_17 - .L_16)
	.align		4
.L_16:
        /*0064*/ 	.word	index@(_Z12sampleKernelyP6float4ii)
        /*0068*/ 	.word	0x0000000e


	//----- nvinfo : EIATTR_FRAME_SIZE
	.align		4
.L_17:
        /*006c*/ 	.byte	0x04, 0x11
        /*006e*/ 	.short	(.L_19 - .L_18)
	.align		4
.L_18:
        /*0070*/ 	.word	index@(_Z12sampleKernelyP6float4ii)
        /*0074*/ 	.word	0x00000000


	//----- nvinfo : EIATTR_MIN_STACK_SIZE
	.align		4
.L_19:
        /*0078*/ 	.byte	0x04, 0x12
        /*007a*/ 	.short	(.L_21 - .L_20)
	.align		4
.L_20:
        /*007c*/ 	.word	index@(_Z12sampleKernelyP6float4ii)
        /*0080*/ 	.word	0x00000000


	//----- nvinfo : EIATTR_MIN_STACK_SIZE
	.align		4
.L_21:
        /*0084*/ 	.byte	0x04, 0x12
        /*0086*/ 	.short	(.L_23 - .L_22)
	.align		4
.L_22:
        /*0088*/ 	.word	index@(_Z13invert_kernelPhm)
        /*008c*/ 	.word	0x00000000


	//----- nvinfo : EIATTR_MIN_STACK_SIZE
	.align		4
.L_23:
        /*0090*/ 	.byte	0x04, 0x12
        /*0092*/ 	.short	(.L_25 - .L_24)
	.align		4
.L_24:
        /*0094*/ 	.word	index@(_Z7kernel3Pll)
        /*0098*/ 	.word	0x00000000


	//----- nvinfo : EIATTR_MIN_STACK_SIZE
	.align		4
.L_25:
        /*009c*/ 	.byte	0x04, 0x12
        /*009e*/ 	.short	(.L_27 - .L_26)
	.align		4
.L_26:
        /*00a0*/ 	.word	index@(_Z7kernel2Pll)
        /*00a4*/ 	.word	0x00000000


	//----- nvinfo : EIATTR_MIN_STACK_SIZE
	.align		4
.L_27:
        /*00a8*/ 	.byte	0x04, 0x12
        /*00aa*/ 	.short	(.L_29 - .L_28)
	.align		4
.L_28:
        /*00ac*/ 	.word	index@(_Z7kernel1Pll)
        /*00b0*/ 	.word	0x00000000
.L_29:


//--------------------- .nv.compat                --------------------------
	.section	.nv.compat,"",@"SHT_CUDA_COMPAT_INFO"
	.align	4
        /*0000*/ 	.byte	0x02, 0x09, 0x00, 0x00, 0x02, 0x02, 0x02, 0x00, 0x02, 0x05, 0x05, 0x00, 0x03, 0x07, 0x01, 0x01
        /*0010*/ 	.byte	0x02, 0x03, 0x00, 0x00, 0x02, 0x06, 0x01, 0x00, 0x04, 0x0b, 0x08, 0x00, 0x09, 0x00, 0x00, 0x00
        /*0020*/ 	.byte	0x00, 0x00, 0x00, 0x00


//--------------------- .nv.info._Z12sampleKernelyP6float4ii --------------------------
	.section	.nv.info._Z12sampleKernelyP6float4ii,"",@"SHT_CUDA_INFO"
	.sectionflags	@""
	.align	4


	//----- nvinfo : EIATTR_CUDA_API_VERSION
	.align		4
        /*0000*/ 	.byte	0x04, 0x37
        /*0002*/ 	.short	(.L_31 - .L_30)
.L_30:
        /*0004*/ 	.word	0x00000082


	//----- nvinfo : EIATTR_KPARAM_INFO
	.align		4
.L_31:
        /*0008*/ 	.byte	0x04, 0x17
        /*000a*/ 	.short	(.L_33 - .L_32)
.L_32:
        /*000c*/ 	.word	0x00000000
        /*0010*/ 	.short	0x0003
        /*0012*/ 	.short	0x0014
        /*0014*/ 	.byte	0x00, 0xf0, 0x11, 0x00


	//----- nvinfo : EIATTR_KPARAM_INFO
	.align		4
.L_33:
        /*0018*/ 	.byte	0x04, 0x17
        /*001a*/ 	.short	(.L_35 - .L_34)
.L_34:
        /*001c*/ 	.word	0x00000000
        /*0020*/ 	.short	0x0002
        /*0022*/ 	.short	0x0010
        /*0024*/ 	.byte	0x00, 0xf0, 0x11, 0x00


	//----- nvinfo : EIATTR_KPARAM_INFO
	.align		4
.L_35:
        /*0028*/ 	.byte	0x04, 0x17
        /*002a*/ 	.short	(.L_37 - .L_36)
.L_36:
        /*002c*/ 	.word	0x00000000
        /*0030*/ 	.short	0x0001
        /*0032*/ 	.short	0x0008
        /*0034*/ 	.byte	0x00, 0xf5, 0x21, 0x00


	//----- nvinfo : EIATTR_KPARAM_INFO
	.align		4
.L_37:
        /*0038*/ 	.byte	0x04, 0x17
        /*003a*/ 	.short	(.L_39 - .L_38)
.L_38:
        /*003c*/ 	.word	0x00000000
        /*0040*/ 	.short	0x0000
        /*0042*/ 	.short	0x0000
        /*0044*/ 	.byte	0x00, 0xf0, 0x21, 0x00


	//----- nvinfo : EIATTR_SPARSE_MMA_MASK
	.align		4
.L_39:
        /*0048*/ 	.byte	0x03, 0x50
        /*004a*/ 	.short	0x0000


	//----- nvinfo : EIATTR_MAXREG_COUNT
	.align		4
        /*004c*/ 	.byte	0x03, 0x1b
        /*004e*/ 	.short	0x00ff


	//----- nvinfo : EIATTR_MERCURY_ISA_VERSION
	.align		4
        /*0050*/ 	.byte	0x03, 0x5f
        /*0052*/ 	.short	0x0101


	//----- nvinfo : EIATTR_VRC_CTA_INIT_COUNT
	.align		4
        /*0054*/ 	.byte	0x02, 0x4a
	.zero		1
	.zero		1


	//----- nvinfo : EIATTR_EXIT_INSTR_OFFSETS
	.align		4
        /*0058*/ 	.byte	0x04, 0x1c
        /*005a*/ 	.short	(.L_41 - .L_40)


	//   ....[0]....
.L_40:
        /*005c*/ 	.word	0x000000c0


	//   ....[1]....
        /*0060*/ 	.word	0x000001a0


	//----- nvinfo : EIATTR_CBANK_PARAM_SIZE
	.align		4
.L_41:
        /*0064*/ 	.byte	0x03, 0x19
        /*0066*/ 	.short	0x0018


	//----- nvinfo : EIATTR_PARAM_CBANK
	.align		4
        /*0068*/ 	.byte	0x04, 0x0a
        /*006a*/ 	.short	(.L_43 - .L_42)
	.align		4
.L_42:
        /*006c*/ 	.word	index@(.nv.constant0._Z12sampleKernelyP6float4ii)
        /*0070*/ 	.short	0x0380
        /*0072*/ 	.short	0x0018


	//----- nvinfo : EIATTR_SW_WAR
	.align		4
.L_43:
        /*0074*/ 	.byte	0x04, 0x36
        /*0076*/ 	.short	(.L_45 - .L_44)
.L_44:
        /*0078*/ 	.word	0x00000008
.L_45:


//--------------------- .nv.info._Z13invert_kernelPhm --------------------------
	.section	.nv.info._Z13invert_kernelPhm,"",@"SHT_CUDA_INFO"
	.sectionflags	@""
	.align	4


	//----- nvinfo : EIATTR_CUDA_API_VERSION
	.align		4
        /*0000*/ 	.byte	0x04, 0x37
        /*0002*/ 	.short	(.L_47 - .L_46)
.L_46:
        /*0004*/ 	.word	0x00000082


	//----- nvinfo : EIATTR_KPARAM_INFO
	.align		4
.L_47:
        /*0008*/ 	.byte	0x04, 0x17
        /*000a*/ 	.short	(.L_49 - .L_48)
.L_48:
        /*000c*/ 	.word	0x00000000
        /*0010*/ 	.short	0x0001
        /*0012*/ 	.short	0x0008
        /*0014*/ 	.byte	0x00, 0xf0, 0x21, 0x00


	//----- nvinfo : EIATTR_KPARAM_INFO
	.align		4
.L_49:
        /*0018*/ 	.byte	0x04, 0x17
        /*001a*/ 	.short	(.L_51 - .L_50)
.L_50:
        /*001c*/ 	.word	0x00000000
        /*0020*/ 	.short	0x0000
        /*0022*/ 	.short	0x0000
        /*0024*/ 	.byte	0x00, 0xf5, 0x21, 0x00


	//----- nvinfo : EIATTR_SPARSE_MMA_MASK
	.align		4
.L_51:
        /*0028*/ 	.byte	0x03, 0x50
        /*002a*/ 	.short	0x0000


	//----- nvinfo : EIATTR_MAXREG_COUNT
	.align		4
        /*002c*/ 	.byte	0x03, 0x1b
        /*002e*/ 	.short	0x00ff


	//----- nvinfo : EIATTR_MERCURY_ISA_VERSION
	.align		4
        /*0030*/ 	.byte	0x03, 0x5f
        /*0032*/ 	.short	0x0101


	//----- nvinfo : EIATTR_VRC_CTA_INIT_COUNT
	.align		4
        /*0034*/ 	.byte	0x02, 0x4a
	.zero		1
	.zero		1


	//----- nvinfo : EIATTR_EXIT_INSTR_OFFSETS
	.align		4
        /*0038*/ 	.byte	0x04, 0x1c
        /*003a*/ 	.short	(.L_53 - .L_52)


	//   ....[0]....
.L_52:
        /*003c*/ 	.word	0x00000080


	//   ....[1]....
        /*0040*/ 	.word	0x00000100


	//----- nvinfo : EIATTR_CBANK_PARAM_SIZE
	.align		4
.L_53:
        /*0044*/ 	.byte	0x03, 0x19
        /*0046*/ 	.short	0x0010


	//----- nvinfo : EIATTR_PARAM_CBANK
	.align		4
        /*0048*/ 	.byte	0x04, 0x0a
        /*004a*/ 	.short	(.L_55 - .L_54)
	.align		4
.L_54:
        /*004c*/ 	.word	index@(.nv.constant0._Z13invert_kernelPhm)
        /*0050*/ 	.short	0x0380
        /*0052*/ 	.short	0x0010


	//----- nvinfo : EIATTR_SW_WAR
	.align		4
.L_55:
        /*0054*/ 	.byte	0x04, 0x36
        /*0056*/ 	.short	(.L_57 - .L_56)
.L_56:
        /*0058*/ 	.word	0x00000008
.L_57:


//--------------------- .nv.info._Z7kernel3Pll    --------------------------
	.section	.nv.info._Z7kernel3Pll,"",@"SHT_CUDA_INFO"
	.sectionflags	@""
	.align	4


	//----- nvinfo : EIATTR_CUDA_API_VERSION
	.align		4
        /*0000*/ 	.byte	0x04, 0x37
        /*0002*/ 	.short	(.L_59 - .L_58)
.L_58:
        /*0004*/ 	.word	0x00000082


	//----- nvinfo : EIATTR_KPARAM_INFO
	.align		4
.L_59:
        /*0008*/ 	.byte	0x04, 0x17
        /*000a*/ 	.short	(.L_61 - .L_60)
.L_60:
        /*000c*/ 	.word	0x00000000
        /*0010*/ 	.short	0x0001
        /*0012*/ 	.short	0x0008
        /*0014*/ 	.byte	0x00, 0xf0, 0x21, 0x00


	//----- nvinfo : EIATTR_KPARAM_INFO
	.align		4
.L_61:
        /*0018*/ 	.byte	0x04, 0x17
        /*001a*/ 	.short	(.L_63 - .L_62)
.L_62:
        /*001c*/ 	.word	0x00000000
        /*0020*/ 	.short	0x0000
        /*0022*/ 	.short	0x0000
        /*0024*/ 	.byte	0x00, 0xf5, 0x21, 0x00


	//----- nvinfo : EIATTR_SPARSE_MMA_MASK
	.align		4
.L_63:
        /*0028*/ 	.byte	0x03, 0x50
        /*002a*/ 	.short	0x0000


	//----- nvinfo : EIATTR_MAXREG_COUNT
	.align		4
        /*002c*/ 	.byte	0x03, 0x1b
        /*002e*/ 	.short	0x00ff


	//----- nvinfo : EIATTR_MERCURY_ISA_VERSION
	.align		4
        /*0030*/ 	.byte	0x03, 0x5f
        /*0032*/ 	.short	0x0101


	//----- nvinfo : EIATTR_VRC_CTA_INIT_COUNT
	.align		4
        /*0034*/ 	.byte	0x02, 0x4a
	.zero		1
	.zero		1


	//----- nvinfo : EIATTR_EXIT_INSTR_OFFSETS
	.align		4
        /*0038*/ 	.byte	0x04, 0x1c
        /*003a*/ 	.short	(.L_65 - .L_64)


	//   ....[0]....
.L_64:
        /*003c*/ 	.word	0x00000040


	//   ....[1]....
        /*0040*/ 	.word	0x00000100


	//----- nvinfo : EIATTR_CBANK_PARAM_SIZE
	.align		4
.L_65:
        /*0044*/ 	.byte	0x03, 0x19
        /*0046*/ 	.short	0x0010


	//----- nvinfo : EIATTR_PARAM_CBANK
	.align		4
        /*0048*/ 	.byte	0x04, 0x0a
        /*004a*/ 	.short	(.L_67 - .L_66)
	.align		4
.L_66:
        /*004c*/ 	.word	index@(.nv.constant0._Z7kernel3Pll)
        /*0050*/ 	.short	0x0380
        /*0052*/ 	.short	0x0010


	//----- nvinfo : EIATTR_SW_WAR
	.align		4
.L_67:
        /*0054*/ 	.byte	0x04, 0x36
        /*0056*/ 	.short	(.L_69 - .L_68)
.L_68:
        /*0058*/ 	.word	0x00000008
.L_69:


//--------------------- .nv.info._Z7kernel2Pll    --------------------------
	.section	.nv.info._Z7kernel2Pll,"",@"SHT_CUDA_INFO"
	.sectionflags	@""
	.align	4


	//----- nvinfo : EIATTR_CUDA_API_VERSION
	.align		4
        /*0000*/ 	.byte	0x04, 0x37
        /*0002*/ 	.short	(.L_71 - .L_70)
.L_70:
        /*0004*/ 	.word	0x00000082


	//----- nvinfo : EIATTR_KPARAM_INFO
	.align		4
.L_71:
        /*0008*/ 	.byte	0x04, 0x17
        /*000a*/ 	.short	(.L_73 - .L_72)
.L_72:
        /*000c*/ 	.word	0x00000000
        /*0010*/ 	.short	0x0001
        /*0012*/ 	.short	0x0008
        /*0014*/ 	.byte	0x00, 0xf0, 0x21, 0x00


	//----- nvinfo : EIATTR_KPARAM_INFO
	.align		4
.L_73:
        /*0018*/ 	.byte	0x04, 0x17
        /*001a*/ 	.short	(.L_75 - .L_74)
.L_74:
        /*001c*/ 	.word	0x00000000
        /*0020*/ 	.short	0x0000
        /*0022*/ 	.short	0x0000
        /*0024*/ 	.byte	0x00, 0xf5, 0x21, 0x00


	//----- nvinfo : EIATTR_SPARSE_MMA_MASK
	.align		4
.L_75:
        /*0028*/ 	.byte	0x03, 0x50
        /*002a*/ 	.short	0x0000


	//----- nvinfo : EIATTR_MAXREG_COUNT
	.align		4
        /*002c*/ 	.byte	0x03, 0x1b
        /*002e*/ 	.short	0x00ff


	//----- nvinfo : EIATTR_MERCURY_ISA_VERSION
	.align		4
        /*0030*/ 	.byte	0x03, 0x5f
        /*0032*/ 	.short	0x0101


	//----- nvinfo : EIATTR_VRC_CTA_INIT_COUNT
	.align		4
        /*0034*/ 	.byte	0x02, 0x4a
	.zero		1
	.zero		1


	//----- nvinfo : EIATTR_EXIT_INSTR_OFFSETS
	.align		4
        /*0038*/ 	.byte	0x04, 0x1c
        /*003a*/ 	.short	(.L_77 - .L_76)


	//   ....[0]....
.L_76:
        /*003c*/ 	.word	0x00000040


	//   ....[1]....
        /*0040*/ 	.word	0x00000100


	//----- nvinfo : EIATTR_CBANK_PARAM_SIZE
	.align		4
.L_77:
        /*0044*/ 	.byte	0x03, 0x19
        /*0046*/ 	.short	0x0010


	//----- nvinfo : EIATTR_PARAM_CBANK
	.align		4
        /*0048*/ 	.byte	0x04, 0x0a
        /*004a*/ 	.short	(.L_79 - .L_78)
	.align		4
.L_78:
        /*004c*/ 	.word	index@(.nv.constant0._Z7kernel2Pll)
        /*0050*/ 	.short	0x0380
        /*0052*/ 	.short	0x0010


	//----- nvinfo : EIATTR_SW_WAR
	.align		4
.L_79:
        /*0054*/ 	.byte	0x04, 0x36
        /*0056*/ 	.short	(.L_81 - .L_80)
.L_80:
        /*0058*/ 	.word	0x00000008
.L_81:


//--------------------- .nv.info._Z7kernel1Pll    --------------------------
	.section	.nv.info._Z7kernel1Pll,"",@"SHT_CUDA_INFO"
	.sectionflags	@""
	.align	4


	//----- nvinfo : EIATTR_CUDA_API_VERSION
	.align		4
        /*0000*/ 	.byte	0x04, 0x37
        /*0002*/ 	.short	(.L_83 - .L_82)
.L_82:
        /*0004*/ 	.word	0x00000082


	//----- nvinfo : EIATTR_KPARAM_INFO
	.align		4
.L_83:
        /*0008*/ 	.byte	0x04, 0x17
        /*000a*/ 	.short	(.L_85 - .L_84)
.L_84:
        /*000c*/ 	.word	0x00000000
        /*0010*/ 	.short	0x0001
        /*0012*/ 	.short	0x0008
        /*0014*/ 	.byte	0x00, 0xf0, 0x21, 0x00


	//----- nvinfo : EIATTR_KPARAM_INFO
	.align		4
.L_85:
        /*0018*/ 	.byte	0x04, 0x17
        /*001a*/ 	.short	(.L_87 - .L_86)
.L_86:
        /*001c*/ 	.word	0x00000000
        /*0020*/ 	.short	0x0000
        /*0022*/ 	.short	0x0000
        /*0024*/ 	.byte	0x00, 0xf5, 0x21, 0x00


	//----- nvinfo : EIATTR_SPARSE_MMA_MASK
	.align		4
.L_87:
        /*0028*/ 	.byte	0x03, 0x50
        /*002a*/ 	.short	0x0000


	//----- nvinfo : EIATTR_MAXREG_COUNT
	.align		4
        /*002c*/ 	.byte	0x03, 0x1b
        /*002e*/ 	.short	0x00ff


	//----- nvinfo : EIATTR_MERCURY_ISA_VERSION
	.align		4
        /*0030*/ 	.byte	0x03, 0x5f
        /*0032*/ 	.short	0x0101


	//----- nvinfo : EIATTR_VRC_CTA_INIT_COUNT
	.align		4
        /*0034*/ 	.byte	0x02, 0x4a
	.zero		1
	.zero		1


	//----- nvinfo : EIATTR_EXIT_INSTR_OFFSETS
	.align		4
        /*0038*/ 	.byte	0x04, 0x1c
        /*003a*/ 	.short	(.L_89 - .L_88)


	//   ....[0]....
.L_88:
        /*003c*/ 	.word	0x00000040


	//   ....[1]....
        /*0040*/ 	.word	0x00000100


	//----- nvinfo : EIATTR_CBANK_PARAM_SIZE
	.align		4
.L_89:
        /*0044*/ 	.byte	0x03, 0x19
        /*0046*/ 	.short	0x0010


	//----- nvinfo : EIATTR_PARAM_CBANK
	.align		4
        /*0048*/ 	.byte	0x04, 0x0a
        /*004a*/ 	.short	(.L_91 - .L_90)
	.align		4
.L_90:
        /*004c*/ 	.word	index@(.nv.constant0._Z7kernel1Pll)
        /*0050*/ 	.short	0x0380
        /*0052*/ 	.short	0x0010


	//----- nvinfo : EIATTR_SW_WAR
	.align		4
.L_91:
        /*0054*/ 	.byte	0x04, 0x36
        /*0056*/ 	.short	(.L_93 - .L_92)
.L_92:
        /*0058*/ 	.word	0x00000008
.L_93:


//--------------------- .nv.callgraph             --------------------------
	.section	.nv.callgraph,"",@"SHT_CUDA_CALLGRAPH"
	.align	4
	.sectionentsize	8
	.align		4
        /*0000*/ 	.word	0x00000000
	.align		4
        /*0004*/ 	.word	0xffffffff
	.align		4
        /*0008*/ 	.word	0x00000000
	.align		4
        /*000c*/ 	.word	0xfffffffe
	.align		4
        /*0010*/ 	.word	0x00000000
	.align		4
        /*0014*/ 	.word	0xfffffffd
	.align		4
        /*0018*/ 	.word	0x00000000
	.align		4
        /*001c*/ 	.word	0xfffffffc


//--------------------- .text._Z12sampleKernelyP6float4ii --------------------------
	.section	.text._Z12sampleKernelyP6float4ii,"ax",@progbits
	.align	128
        .global         _Z12sampleKernelyP6float4ii
        .type           _Z12sampleKernelyP6float4ii,@function
        .size           _Z12sampleKernelyP6float4ii,(.L_x_5 - _Z12sampleKernelyP6float4ii)
        .other          _Z12sampleKernelyP6float4ii,@"STO_CUDA_ENTRY STV_DEFAULT"
_Z12sampleKernelyP6float4ii:
.text._Z12sampleKernelyP6float4ii:
[----:B------:R-:W-:Y:S01]  /*0000*/  LDC R1, c[0x0][0x37c] ;  /* 0x0000df00ff017b82 */ /* 0x000fe20000000800 */
[----:B------:R-:W0:Y:S07]  /*0010*/  S2R R2, SR_TID.Y ;  /* 0x0000000000027919 */ /* 0x000e2e0000002200 */
[----:B------:R-:W1:Y:S01]  /*0020*/  LDC R0, c[0x0][0x360] ;  /* 0x0000d800ff007b82 */ /* 0x000e620000000800 */
[----:B------:R-:W2:Y:S01]  /*0030*/  LDCU.64 UR6, c[0x0][0x390] ;  /* 0x00007200ff0677ac */ /* 0x000ea20008000a00 */
[----:B------:R-:W1:Y:S06]  /*0040*/  S2R R3, SR_TID.X ;  /* 0x0000000000037919 */ /* 0x000e6c0000002100 */
[----:B------:R-:W0:Y:S08]  /*0050*/  S2UR UR5, SR_CTAID.Y ;  /* 0x00000000000579c3 */ /* 0x000e300000002600 */
[----:B------:R-:W0:Y:S08]  /*0060*/  LDC R5, c[0x0][0x364] ;  /* 0x0000d900ff057b82 */ /* 0x000e300000000800 */
[----:B------:R-:W1:Y:S01]  /*0070*/  S2UR UR4, SR_CTAID.X ;  /* 0x00000000000479c3 */ /* 0x000e620000002500 */
[----:B0-----:R-:W-:-:S05]  /*0080*/  IMAD R5, R5, UR5, R2 ;  /* 0x0000000505057c24 */ /* 0x001fca000f8e0202 */
[----:B--2---:R-:W-:Y:S01]  /*0090*/  ISETP.GE.AND P0, PT, R5, UR7, PT ;  /* 0x0000000705007c0c */ /* 0x004fe2000bf06270 */
[----:B-1----:R-:W-:-:S05]  /*00a0*/  IMAD R0, R0, UR4, R3 ;  /* 0x0000000400007c24 */ /* 0x002fca000f8e0203 */
[----:B------:R-:W-:-:S13]  /*00b0*/  ISETP.GE.OR P0, PT, R0, UR6, P0 ;  /* 0x0000000600007c0c */ /* 0x000fda0008706670 */
[----:B------:R-:W-:Y:S05]  /*00c0*/  @P0 EXIT ;  /* 0x000000000000094d */ /* 0x000fea0003800000 */
[----:B------:R-:W0:Y:S01]  /*00d0*/  LDCU UR4, c[0x0][0x380] ;  /* 0x00007000ff0477ac */ /* 0x000e220008000800 */
[----:B------:R-:W-:Y:S01]  /*00e0*/  HFMA2 R8, -RZ, RZ, -3, 0 ;  /* 0xc2000000ff087431 */ /* 0x000fe200000001ff */
[----:B------:R-:W-:Y:S02]  /*00f0*/  I2FP.F32.S32 R2, R0 ;  /* 0x0000000000027245 */ /* 0x000fe40000201400 */
[----:B------:R-:W-:Y:S01]  /*0100*/  I2FP.F32.U32 R7, R5 ;  /* 0x0000000500077245 */ /* 0x000fe20000201000 */
[----:B------:R-:W-:Y:S02]  /*0110*/  UMOV UR5, URZ ;  /* 0x000000ff00057c82 */ /* 0x000fe40008000000 */
[----:B------:R-:W-:Y:S02]  /*0120*/  FADD R6, R2, 0.5 ;  /* 0x3f00000002067421 */ /* 0x000fe40000000000 */
[----:B------:R-:W-:-:S04]  /*0130*/  FADD R7, R7, 0.5 ;  /* 0x3f00000007077421 */ /* 0x000fc80000000000 */
[----:B0-----:R0:W5:Y:S01]  /*0140*/  TEX.LL R10, R8, R6, R8, UR4, 2D ;  /* 0x28ff040806087f60 */ /* 0x00116200089e0f0a */
[----:B------:R-:W1:Y:S01]  /*0150*/  LDC.64 R2, c[0x0][0x388] ;  /* 0x0000e200ff027b82 */ /* 0x000e620000000a00 */
[----:B------:R-:W-:Y:S01]  /*0160*/  IMAD R5, R5, UR6, R0 ;  /* 0x0000000605057c24 */ /* 0x000fe2000f8e0200 */
[----:B0-----:R-:W0:Y:S03]  /*0170*/  LDCU.64 UR4, c[0x0][0x358] ;  /* 0x00006b00ff0477ac */ /* 0x001e260008000a00 */
[----:B-1----:R-:W-:-:S05]  /*0180*/  IMAD.WIDE R2, R5, 0x10, R2 ;  /* 0x0000001005027825 */ /* 0x002fca00078e0202 */
[----:B0----5:R-:W-:Y:S01]  /*0190*/  STG.E.128 desc[UR4][R2.64], R8 ;  /* 0x0000000802007986 */ /* 0x021fe2000c101d04 */
[----:B------:R-:W-:Y:S05]  /*01a0*/  EXIT ;  /* 0x000000000000794d */ /* 0x000fea0003800000 */
.L_x_0:
[----:B------:R-:W-:-:S00]  /*01b0*/  BRA `(.L_x_0) ;  /* 0xfffffffc00fc7947 */ /* 0x000fc0000383ffff */
[----:B------:R-:W-:-:S00]  /*01c0*/  NOP ;  /* 0x0000000000007918 */ /* 0x000fc00000000000 */
        /* <DEDUP_REMOVED lines=11> */
.L_x_5:


//--------------------- .text._Z13invert_kernelPhm --------------------------
	.section	.text._Z13invert_kernelPhm,"ax",@progbits
	.align	128
        .global         _Z13invert_kernelPhm
        .type           _Z13invert_kernelPhm,@function
        .size           _Z13invert_kernelPhm,(.L_x_6 - _Z13invert_kernelPhm)
        .other          _Z13invert_kernelPhm,@"STO_CUDA_ENTRY STV_DEFAULT"
_Z13invert_kernelPhm:
.text._Z13invert_kernelPhm:
[----:B------:R-:W-:Y:S01]  /*0000*/  LDC R1, c[0x0][0x37c] ;  /* 0x0000df00ff017b82 */ /* 0x000fe20000000800 */
[----:B------:R-:W0:Y:S07]  /*0010*/  S2R R3, SR_TID.X ;  /* 0x0000000000037919 */ /* 0x000e2e0000002100 */
[----:B------:R-:W0:Y:S01]  /*0020*/  S2UR UR4, SR_CTAID.X ;  /* 0x00000000000479c3 */ /* 0x000e220000002500 */
[----:B------:R-:W1:Y:S07]  /*0030*/  LDCU.64 UR6, c[0x0][0x388] ;  /* 0x00007100ff0677ac */ /* 0x000e6e0008000a00 */
[----:B------:R-:W0:Y:S02]  /*0040*/  LDC R2, c[0x0][0x360] ;  /* 0x0000d800ff027b82 */ /* 0x000e240000000800 */
[----:B0-----:R-:W-:-:S05]  /*0050*/  IMAD R2, R2, UR4, R3 ;  /* 0x0000000402027c24 */ /* 0x001fca000f8e0203 */
[----:B-1----:R-:W-:-:S04]  /*0060*/  ISETP.GE.U32.AND P0, PT, R2, UR6, PT ;  /* 0x0000000602007c0c */ /* 0x002fc8000bf06070 */
[----:B------:R-:W-:-:S13]  /*0070*/  ISETP.GE.U32.AND.EX P0, PT, RZ, UR7, PT, P0 ;  /* 0x00000007ff007c0c */ /* 0x000fda000bf06100 */
[----:B------:R-:W-:Y:S05]  /*0080*/  @P0 EXIT ;  /* 0x000000000000094d */ /* 0x000fea0003800000 */
[----:B------:R-:W0:Y:S01]  /*0090*/  LDCU.64 UR6, c[0x0][0x380] ;  /* 0x00007000ff0677ac */ /* 0x000e220008000a00 */
[----:B------:R-:W1:Y:S01]  /*00a0*/  LDCU.64 UR4, c[0x0][0x358] ;  /* 0x00006b00ff0477ac */ /* 0x000e620008000a00 */
[----:B0-----:R-:W-:-:S05]  /*00b0*/  IADD3 R2, P0, PT, R2, UR6, RZ ;  /* 0x0000000602027c10 */ /* 0x001fca000ff1e0ff */
[----:B------:R-:W-:-:S05]  /*00c0*/  IMAD.X R3, RZ, RZ, UR7, P0 ;  /* 0x00000007ff037e24 */ /* 0x000fca00080e06ff */
[----:B-1----:R-:W2:Y:S02]  /*00d0*/  LDG.E.U8 R0, desc[UR4][R2.64] ;  /* 0x0000000402007981 */ /* 0x002ea4000c1e1100 */
[----:B--2---:R-:W-:-:S05]  /*00e0*/  LOP3.LUT R5, RZ, R0, RZ, 0x33, !PT ;  /* 0x00000000ff057212 */ /* 0x004fca00078e33ff */
[----:B------:R-:W-:Y:S01]  /*00f0*/  STG.E.U8 desc[UR4][R2.64], R5 ;  /* 0x0000000502007986 */ /* 0x000fe2000c101104 */
[----:B------:R-:W-:Y:S05]  /*0100*/  EXIT ;  /* 0x000000000000794d */ /* 0x000fea0003800000 */
.L_x_1:
        /* <DEDUP_REMOVED lines=15> */
.L_x_6:


//--------------------- .text._Z7kernel3Pll       --------------------------
	.section	.text._Z7kernel3Pll,"ax",@progbits
	.align	128
        .global         _Z7kernel3Pll
        .type           _Z7kernel3Pll,@function
        .size           _Z7kernel3Pll,(.L_x_7 - _Z7kernel3Pll)
        .other          _Z7kernel3Pll,@"STO_CUDA_ENTRY STV_DEFAULT"
_Z7kernel3Pll:
.text._Z7kernel3Pll:
[----:B------:R-:W-:Y:S01]  /*0000*/  LDC R1, c[0x0][0x37c] ;  /* 0x0000df00ff017b82 */ /* 0x000fe20000000800 */
[----:B------:R-:W0:Y:S02]  /*0010*/  LDCU.64 UR8, c[0x0][0x388] ;  /* 0x00007100ff0877ac */ /* 0x000e240008000a00 */
[----:B0-----:R-:W-:-:S04]  /*0020*/  ISETP.NE.U32.AND P0, PT, RZ, UR8, PT ;  /* 0x00000008ff007c0c */ /* 0x001fc8000bf05070 */
[----:B------:R-:W-:-:S13]  /*0030*/  ISETP.NE.AND.EX P0, PT, RZ, UR9, PT, P0 ;  /* 0x00000009ff007c0c */ /* 0x000fda000bf05300 */
[----:B------:R-:W-:Y:S05]  /*0040*/  @!P0 EXIT ;  /* 0x000000000000894d */ /* 0x000fea0003800000 */
[----:B------:R-:W0:Y:S01]  /*0050*/  S2R R5, SR_CTAID.X ;  /* 0x0000000000057919 */ /* 0x000e220000002500 */
[----:B------:R-:W1:Y:S01]  /*0060*/  LDC.64 R2, c[0x0][0x380] ;  /* 0x0000e000ff027b82 */ /* 0x000e620000000a00 */
[----:B------:R-:W0:Y:S01]  /*0070*/  LDCU UR6, c[0x0][0x360] ;  /* 0x00006c00ff0677ac */ /* 0x000e220008000800 */
[----:B------:R-:W0:Y:S01]  /*0080*/  S2R R0, SR_TID.X ;  /* 0x0000000000007919 */ /* 0x000e220000002100 */
[----:B------:R-:W2:Y:S01]  /*0090*/  LDCU.64 UR4, c[0x0][0x358] ;  /* 0x00006b00ff0477ac */ /* 0x000ea20008000a00 */
[----:B0-----:R-:W-:-:S04]  /*00a0*/  IMAD R5, R5, UR6, R0 ;  /* 0x0000000605057c24 */ /* 0x001fc8000f8e0200 */
[----:B-1----:R-:W-:-:S05]  /*00b0*/  IMAD.WIDE R2, R5, 0x8, R2 ;  /* 0x0000000805027825 */ /* 0x002fca00078e0202 */
[----:B--2---:R-:W2:Y:S02]  /*00c0*/  LDG.E.64 R4, desc[UR4][R2.64] ;  /* 0x0000000402047981 */ /* 0x004ea4000c1e1b00 */
[----:B--2---:R-:W-:-:S04]  /*00d0*/  IADD3 R4, P0, PT, R4, -UR8, RZ ;  /* 0x8000000804047c10 */ /* 0x004fc8000ff1e0ff */
[----:B------:R-:W-:-:S05]  /*00e0*/  IADD3.X R5, PT, PT, R5, ~UR9, RZ, P0, !PT ;  /* 0x8000000905057c10 */ /* 0x000fca00087fe4ff */
[----:B------:R-:W-:Y:S01]  /*00f0*/  STG.E.64 desc[UR4][R2.64], R4 ;  /* 0x0000000402007986 */ /* 0x000fe2000c101b04 */
[----:B------:R-:W-:Y:S05]  /*0100*/  EXIT ;  /* 0x000000000000794d */ /* 0x000fea0003800000 */
.L_x_2:
        /* <DEDUP_REMOVED lines=15> */
.L_x_7:


//--------------------- .text._Z7kernel2Pll       --------------------------
	.section	.text._Z7kernel2Pll,"ax",@progbits
	.align	128
        .global         _Z7kernel2Pll
        .type           _Z7kernel2Pll,@function
        .size           _Z7kernel2Pll,(.L_x_8 - _Z7kernel2Pll)
        .other          _Z7kernel2Pll,@"STO_CUDA_ENTRY STV_DEFAULT"
_Z7kernel2Pll:
.text._Z7kernel2Pll:
[----:B------:R-:W-:Y:S08]  /*0000*/  LDC R1, c[0x0][0x37c] ;  /* 0x0000df00ff017b82 */ /* 0x000ff00000000800 */
[----:B------:R-:W0:Y:S02]  /*0010*/  LDC.64 R6, c[0x0][0x388] ;  /* 0x0000e200ff067b82 */ /* 0x000e240000000a00 */
[----:B0-----:R-:W-:-:S04]  /*0020*/  ISETP.NE.U32.AND P0, PT, R6, RZ, PT ;  /* 0x000000ff0600720c */ /* 0x001fc80003f05070 */
[----:B------:R-:W-:-:S13]  /*0030*/  ISETP.NE.AND.EX P0, PT, R7, RZ, PT, P0 ;  /* 0x000000ff0700720c */ /* 0x000fda0003f05300 */
        /* <DEDUP_REMOVED lines=9> */
[----:B--2---:R-:W-:-:S04]  /*00d0*/  LEA R4, P0, R6, R4, 0x1 ;  /* 0x0000000406047211 */ /* 0x004fc800078008ff */
[----:B------:R-:W-:-:S05]  /*00e0*/  LEA.HI.X R5, R6, R5, R7, 0x1, P0 ;  /* 0x0000000506057211 */ /* 0x000fca00000f0c07 */
[----:B------:R-:W-:Y:S01]  /*00f0*/  STG.E.64 desc[UR4][R2.64], R4 ;  /* 0x0000000402007986 */ /* 0x000fe2000c101b04 */
[----:B------:R-:W-:Y:S05]  /*0100*/  EXIT ;  /* 0x000000000000794d */ /* 0x000fea0003800000 */
.L_x_3:
        /* <DEDUP_REMOVED lines=15> */
.L_x_8:


//--------------------- .text._Z7kernel1Pll       --------------------------
	.section	.text._Z7kernel1Pll,"ax",@progbits
	.align	128
        .global         _Z7kernel1Pll
        .type           _Z7kernel1Pll,@function
        .size           _Z7kernel1Pll,(.L_x_9 - _Z7kernel1Pll)
        .other          _Z7kernel1Pll,@"STO_CUDA_ENTRY STV_DEFAULT"
_Z7kernel1Pll:
.text._Z7kernel1Pll:
        /* <DEDUP_REMOVED lines=13> */
[----:B--2---:R-:W-:-:S04]  /*00d0*/  IADD3 R4, P0, PT, R4, UR8, RZ ;  /* 0x0000000804047c10 */ /* 0x004fc8000ff1e0ff */
[----:B------:R-:W-:-:S05]  /*00e0*/  IADD3.X R5, PT, PT, R5, UR9, RZ, P0, !PT ;  /* 0x0000000905057c10 */ /* 0x000fca00087fe4ff */
[----:B------:R-:W-:Y:S01]  /*00f0*/  STG.E.64 desc[UR4][R2.64], R4 ;  /* 0x0000000402007986 */ /* 0x000fe2000c101b04 */
[----:B------:R-:W-:Y:S05]  /*0100*/  EXIT ;  /* 0x000000000000794d */ /* 0x000fea0003800000 */
.L_x_4:
        /* <DEDUP_REMOVED lines=15> */
.L_x_9:


//--------------------- .nv.shared.reserved.0     --------------------------
	.section	.nv.shared.reserved.0,"aw",@nobits
	.weak		__nv_reservedSMEM_offset_0_alias
	.size		__nv_reservedSMEM_offset_0_alias, 0, 64
	.other		__nv_reservedSMEM_offset_0_alias,@"STO_CUDA_RESERVED_SHARED STV_DEFAULT"
__nv_reservedSMEM_offset_0_alias:
	.zero		0
	.zero		64


//--------------------- .nv.constant0._Z12sampleKernelyP6float4ii --------------------------
	.section	.nv.constant0._Z12sampleKernelyP6float4ii,"a",@progbits
	.sectionflags	@""
	.align	4
.nv.constant0._Z12sampleKernelyP6float4ii:
	.zero		920


//--------------------- .nv.constant0._Z13invert_kernelPhm --------------------------
	.section	.nv.constant0._Z13invert_kernelPhm,"a",@progbits
	.sectionflags	@""
	.align	4
.nv.constant0._Z13invert_kernelPhm:
	.zero		912


//--------------------- .nv.constant0._Z7kernel3Pll --------------------------
	.section	.nv.constant0._Z7kernel3Pll,"a",@progbits
	.sectionflags	@""
	.align	4
.nv.constant0._Z7kernel3Pll:
	.zero		912


//--------------------- .nv.constant0._Z7kernel2Pll --------------------------
	.section	.nv.constant0._Z7kernel2Pll,"a",@progbits
	.sectionflags	@""
	.align	4
.nv.constant0._Z7kernel2Pll:
	.zero		912


//--------------------- .nv.constant0._Z7kernel1Pll --------------------------
	.section	.nv.constant0._Z7kernel1Pll,"a",@progbits
	.sectionflags	@""
	.align	4
.nv.constant0._Z7kernel1Pll:
	.zero		912


//--------------------- SYMBOLS --------------------------

	.type		.nv.reservedSmem.offset0,@object
	.size		.nv.reservedSmem.offset0,0x4
